	.headerflags	@"EF_CUDA_TEXMODE_UNIFIED EF_CUDA_64BIT_ADDRESS EF_CUDA_ACCELERATORS EF_CUDA_SM90 EF_CUDA_VIRTUAL_SM(EF_CUDA_SM90)"
	.elftype	@"ET_EXEC"


//--------------------- .nv.info                  --------------------------
	.section	.nv.info,"",@"SHT_CUDA_INFO"
	.align	4


	//----- nvinfo : EIATTR_REGCOUNT
	.align		4
        /*0000*/ 	.byte	0x04, 0x2f
        /*0002*/ 	.short	(.L_3 - .L_2)
	.align		4
.L_2:
        /*0004*/ 	.word	index@(triton_poi_fused__native_batch_norm_legit_no_training_28)
        /*0008*/ 	.word	0x0000001e


	//----- nvinfo : EIATTR_MIN_STACK_SIZE
	.align		4
.L_3:
        /*000c*/ 	.byte	0x04, 0x12
        /*000e*/ 	.short	(.L_5 - .L_4)
	.align		4
.L_4:
        /*0010*/ 	.word	index@(triton_poi_fused__native_batch_norm_legit_no_training_28)
        /*0014*/ 	.word	0x00000000


	//----- nvinfo : EIATTR_FRAME_SIZE
	.align		4
.L_5:
        /*0018*/ 	.byte	0x04, 0x11
        /*001a*/ 	.short	(.L_7 - .L_6)
	.align		4
.L_6:
        /*001c*/ 	.word	index@(triton_poi_fused__native_batch_norm_legit_no_training_28)
        /*0020*/ 	.word	0x00000000


	//----- nvinfo : EIATTR_MIN_STACK_SIZE
	.align		4
.L_7:
        /*0024*/ 	.byte	0x04, 0x12
        /*0026*/ 	.short	(.L_9 - .L_8)
	.align		4
.L_8:
        /*0028*/ 	.word	index@(triton_poi_fused__native_batch_norm_legit_no_training_28)
        /*002c*/ 	.word	0x00000000
.L_9:


//--------------------- .nv.info.triton_poi_fused__native_batch_norm_legit_no_training_28 --------------------------
	.section	.nv.info.triton_poi_fused__native_batch_norm_legit_no_training_28,"",@"SHT_CUDA_INFO"
	.sectionflags	@""
	.align	4


	//----- nvinfo : EIATTR_CUDA_API_VERSION
	.align		4
        /*0000*/ 	.byte	0x04, 0x37
        /*0002*/ 	.short	(.L_11 - .L_10)
.L_10:
        /*0004*/ 	.word	0x0000007c


	//----- nvinfo : EIATTR_KPARAM_INFO
	.align		4
.L_11:
        /*0008*/ 	.byte	0x04, 0x17
        /*000a*/ 	.short	(.L_13 - .L_12)
.L_12:
        /*000c*/ 	.word	0x00000000
        /*0010*/ 	.short	0x0006
        /*0012*/ 	.short	0x0030
        /*0014*/ 	.byte	0x00, 0xf0, 0x11, 0x00


	//----- nvinfo : EIATTR_KPARAM_INFO
	.align		4
.L_13:
        /*0018*/ 	.byte	0x04, 0x17
        /*001a*/ 	.short	(.L_15 - .L_14)
.L_14:
        /*001c*/ 	.word	0x00000000
        /*0020*/ 	.short	0x0005
        /*0022*/ 	.short	0x0028
        /*0024*/ 	.byte	0x00, 0xf4, 0x21, 0x00


	//----- nvinfo : EIATTR_KPARAM_INFO
	.align		4
.L_15:
        /*0028*/ 	.byte	0x04, 0x17
        /*002a*/ 	.short	(.L_17 - .L_16)
.L_16:
        /*002c*/ 	.word	0x00000000
        /*0030*/ 	.short	0x0004
        /*0032*/ 	.short	0x0020
        /*0034*/ 	.byte	0x00, 0xf4, 0x21, 0x00


	//----- nvinfo : EIATTR_KPARAM_INFO
	.align		4
.L_17:
        /*0038*/ 	.byte	0x04, 0x17
        /*003a*/ 	.short	(.L_19 - .L_18)
.L_18:
        /*003c*/ 	.word	0x00000000
        /*0040*/ 	.short	0x0003
        /*0042*/ 	.short	0x0018
        /*0044*/ 	.byte	0x00, 0xf4, 0x21, 0x00


	//----- nvinfo : EIATTR_KPARAM_INFO
	.align		4
.L_19:
        /*0048*/ 	.byte	0x04, 0x17
        /*004a*/ 	.short	(.L_21 - .L_20)
.L_20:
        /*004c*/ 	.word	0x00000000
        /*0050*/ 	.short	0x0002
        /*0052*/ 	.short	0x0010
        /*0054*/ 	.byte	0x00, 0xf4, 0x21, 0x00


	//----- nvinfo : EIATTR_KPARAM_INFO
	.align		4
.L_21:
        /*0058*/ 	.byte	0x04, 0x17
        /*005a*/ 	.short	(.L_23 - .L_22)
.L_22:
        /*005c*/ 	.word	0x00000000
        /*0060*/ 	.short	0x0001
        /*0062*/ 	.short	0x0008
        /*0064*/ 	.byte	0x00, 0xf4, 0x21, 0x00


	//----- nvinfo : EIATTR_KPARAM_INFO
	.align		4
.L_23:
        /*0068*/ 	.byte	0x04, 0x17
        /*006a*/ 	.short	(.L_25 - .L_24)
.L_24:
        /*006c*/ 	.word	0x00000000
        /*0070*/ 	.short	0x0000
        /*0072*/ 	.short	0x0000
        /*0074*/ 	.byte	0x00, 0xf4, 0x21, 0x00


	//----- nvinfo : EIATTR_SPARSE_MMA_MASK
	.align		4
.L_25:
        /*0078*/ 	.byte	0x03, 0x50
        /*007a*/ 	.short	0x0000


	//----- nvinfo : EIATTR_MAXREG_COUNT
	.align		4
        /*007c*/ 	.byte	0x03, 0x1b
        /*007e*/ 	.short	0x00ff


	//----- nvinfo : EIATTR_EXIT_INSTR_OFFSETS
	.align		4
        /*0080*/ 	.byte	0x04, 0x1c
        /*0082*/ 	.short	(.L_27 - .L_26)


	//   ....[0]....
.L_26:
        /*0084*/ 	.word	0x00000530


	//----- nvinfo : EIATTR_REQNTID
	.align		4
.L_27:
        /*0088*/ 	.byte	0x04, 0x10
        /*008a*/ 	.short	(.L_29 - .L_28)
.L_28:
        /*008c*/ 	.word	0x00000080
        /*0090*/ 	.word	0x00000001
        /*0094*/ 	.word	0x00000001


	//----- nvinfo : EIATTR_CBANK_PARAM_SIZE
	.align		4
.L_29:
        /*0098*/ 	.byte	0x03, 0x19
        /*009a*/ 	.short	0x0034


	//----- nvinfo : EIATTR_PARAM_CBANK
	.align		4
        /*009c*/ 	.byte	0x04, 0x0a
        /*009e*/ 	.short	(.L_31 - .L_30)
	.align		4
.L_30:
        /*00a0*/ 	.word	index@(.nv.constant0.triton_poi_fused__native_batch_norm_legit_no_training_28)
        /*00a4*/ 	.short	0x0210
        /*00a6*/ 	.short	0x0034


	//----- nvinfo : EIATTR_SW_WAR
	.align		4
.L_31:
        /*00a8*/ 	.byte	0x04, 0x36
        /*00aa*/ 	.short	(.L_33 - .L_32)
.L_32:
        /*00ac*/ 	.word	0x00000008
.L_33:


//--------------------- .nv.callgraph             --------------------------
	.section	.nv.callgraph,"",@"SHT_CUDA_CALLGRAPH"
	.align	4
	.sectionentsize	8
	.align		4
        /*0000*/ 	.word	0x00000000
	.align		4
        /*0004*/ 	.word	0xffffffff
	.align		4
        /*0008*/ 	.word	0x00000000
	.align		4
        /*000c*/ 	.word	0xfffffffe
	.align		4
        /*0010*/ 	.word	0x00000000
	.align		4
        /*0014*/ 	.word	0xfffffffd
	.align		4
        /*0018*/ 	.word	0x00000000
	.align		4
        /*001c*/ 	.word	0xfffffffc


//--------------------- .nv.constant4             --------------------------
	.section	.nv.constant4,"a",@progbits
	.align	8
	.align		8
.nv.constant4:
        /*0000*/ 	.dword	_$_str
	.align		8
        /*0008*/ 	.dword	_$_str_$_2


//--------------------- .text.triton_poi_fused__native_batch_norm_legit_no_training_28 --------------------------
	.section	.text.triton_poi_fused__native_batch_norm_legit_no_training_28,"ax",@progbits
	.align	128
        .global         triton_poi_fused__native_batch_norm_legit_no_training_28
        .type           triton_poi_fused__native_batch_norm_legit_no_training_28,@function
        .size           triton_poi_fused__native_batch_norm_legit_no_training_28,(.L_x_1 - triton_poi_fused__native_batch_norm_legit_no_training_28)
        .other          triton_poi_fused__native_batch_norm_legit_no_training_28,@"STO_CUDA_ENTRY STV_DEFAULT"
triton_poi_fused__native_batch_norm_legit_no_training_28:
.text.triton_poi_fused__native_batch_norm_legit_no_training_28:
[----:B------:R-:W-:Y:S01]  /*0000*/  LDC R1, c[0x0][0x28] ;  /* 0x00000a00ff017b82 */ /* 0x000fe20000000800 */
[----:B------:R-:W1:Y:S01]  /*0010*/  S2R R0, SR_TID.X ;  /* 0x0000000000007919 */ /* 0x000e620000002100 */
[----:B------:R-:W-:-:S06]  /*0020*/  HFMA2.MMA R2, -RZ, RZ, 0, 0 ;  /* 0x00000000ff027435 */ /* 0x000fcc00000001ff */
[----:B------:R-:W2:Y:S01]  /*0030*/  LDC.64 R20, c[0x0][0x220] ;  /* 0x00008800ff147b82 */ /* 0x000ea20000000a00 */
[----:B------:R-:W-:Y:S01]  /*0040*/  ULDC.64 UR4, c[0x0][0x208] ;  /* 0x0000820000047ab9 */ /* 0x000fe20000000a00 */
[----:B------:R-:W3:Y:S06]  /*0050*/  S2R R3, SR_CTAID.X ;  /* 0x0000000000037919 */ /* 0x000eec0000002500 */
[----:B------:R-:W4:Y:S08]  /*0060*/  LDC.64 R12, c[0x0][0x210] ;  /* 0x00008400ff0c7b82 */ /* 0x000f300000000a00 */
[----:B------:R-:W5:Y:S08]  /*0070*/  LDC.64 R16, c[0x0][0x218] ;  /* 0x00008600ff107b82 */ /* 0x000f700000000a00 */
[----:B------:R-:W5:Y:S01]  /*0080*/  LDC.64 R8, c[0x0][0x228] ;  /* 0x00008a00ff087b82 */ /* 0x000f620000000a00 */
[----:B-1----:R-:W-:-:S04]  /*0090*/  SHF.L.U32 R0, R0, 0x2, RZ ;  /* 0x0000000200007819 */ /* 0x002fc800000006ff */
[----:B------:R-:W-:-:S04]  /*00a0*/  LOP3.LUT R0, R0, 0x1fc, RZ, 0xc0, !PT ;  /* 0x000001fc00007812 */ /* 0x000fc800078ec0ff */
[----:B---3--:R-:W-:-:S05]  /*00b0*/  LEA R3, R3, R0, 0x9 ;  /* 0x0000000003037211 */ /* 0x008fca00078e48ff */
[----:B------:R-:W-:-:S05]  /*00c0*/  IMAD.HI R0, R3, -0x77777777, R2 ;  /* 0x8888888903007827 */ /* 0x000fca00078e0202 */
[----:B------:R-:W-:-:S04]  /*00d0*/  SHF.R.U32.HI R5, RZ, 0x1f, R0 ;  /* 0x0000001fff057819 */ /* 0x000fc80000011600 */
[----:B------:R-:W-:-:S05]  /*00e0*/  LEA.HI.SX32 R5, R0, R5, 0x17 ;  /* 0x0000000500057211 */ /* 0x000fca00078fbaff */
[----:B------:R-:W-:Y:S02]  /*00f0*/  IMAD R0, R5, -0x3c0, R3 ;  /* 0xfffffc4005007824 */ /* 0x000fe400078e0203 */
[----:B------:R-:W1:Y:S02]  /*0100*/  LDC.64 R4, c[0x0][0x230] ;  /* 0x00008c00ff047b82 */ /* 0x000e640000000a00 */
[----:B--2---:R-:W-:-:S06]  /*0110*/  IMAD.WIDE R20, R0, 0x4, R20 ;  /* 0x0000000400147825 */ /* 0x004fcc00078e0214 */
[----:B------:R-:W2:Y:S01]  /*0120*/  LDG.E.EL.128 R20, desc[UR4][R20.64] ;  /* 0x0000000414147981 */ /* 0x000ea2000c2e1d00 */
[----:B----4-:R-:W-:-:S04]  /*0130*/  IMAD.WIDE R12, R3, 0x4, R12 ;  /* 0x00000004030c7825 */ /* 0x010fc800078e020c */
[C---:B-----5:R-:W-:Y:S02]  /*0140*/  IMAD.WIDE R16, R0.reuse, 0x4, R16 ;  /* 0x0000000400107825 */ /* 0x060fe400078e0210 */
[----:B------:R-:W3:Y:S04]  /*0150*/  LDG.E.128 R12, desc[UR4][R12.64] ;  /* 0x000000040c0c7981 */ /* 0x000ee8000c1e1d00 */
[----:B------:R-:W3:Y:S01]  /*0160*/  LDG.E.EL.128 R16, desc[UR4][R16.64] ;  /* 0x0000000410107981 */ /* 0x000ee2000c2e1d00 */
[----:B0-----:R-:W-:-:S04]  /*0170*/  IMAD.WIDE R8, R0, 0x4, R8 ;  /* 0x0000000400087825 */ /* 0x001fc800078e0208 */
[----:B-1----:R-:W-:Y:S02]  /*0180*/  IMAD.WIDE R4, R0, 0x4, R4 ;  /* 0x0000000400047825 */ /* 0x002fe400078e0204 */
[----:B------:R-:W4:Y:S04]  /*0190*/  LDG.E.EL.128 R8, desc[UR4][R8.64] ;  /* 0x0000000408087981 */ /* 0x000f28000c2e1d00 */
[----:B------:R-:W4:Y:S01]  /*01a0*/  LDG.E.EL.128 R4, desc[UR4][R4.64] ;  /* 0x0000000404047981 */ /* 0x000f22000c2e1d00 */
[----:B------:R-:W-:Y:S01]  /*01b0*/  MOV R2, 0x3e800000 ;  /* 0x3e80000000027802 */ /* 0x000fe20000000f00 */
[----:B--2---:R-:W-:Y:S01]  /*01c0*/  FADD R20, R20, 9.9999997473787516356e-06 ;  /* 0x3727c5ac14147421 */ /* 0x004fe20000000000 */
[----:B------:R-:W-:Y:S01]  /*01d0*/  FADD R22, R22, 9.9999997473787516356e-06 ;  /* 0x3727c5ac16167421 */ /* 0x000fe20000000000 */
[----:B------:R-:W-:Y:S01]  /*01e0*/  FADD R23, R23, 9.9999997473787516356e-06 ;  /* 0x3727c5ac17177421 */ /* 0x000fe20000000000 */
[----:B------:R-:W-:Y:S01]  /*01f0*/  FADD R21, R21, 9.9999997473787516356e-06 ;  /* 0x3727c5ac15157421 */ /* 0x000fe20000000000 */
[----:B------:R-:W0:Y:S01]  /*0200*/  MUFU.SQRT R24, R20 ;  /* 0x0000001400187308 */ /* 0x000e220000002000 */
[----:B---3--:R-:W-:-:S07]  /*0210*/  FADD R15, R15, -R19 ;  /* 0x800000130f0f7221 */ /* 0x008fce0000000000 */
[----:B------:R-:W1:Y:S01]  /*0220*/  MUFU.SQRT R25, R22 ;  /* 0x0000001600197308 */ /* 0x000e620000002000 */
[----:B------:R-:W-:Y:S01]  /*0230*/  FADD R14, R14, -R18 ;  /* 0x800000120e0e7221 */ /* 0x000fe20000000000 */
[----:B------:R-:W-:Y:S01]  /*0240*/  FADD R13, R13, -R17 ;  /* 0x800000110d0d7221 */ /* 0x000fe20000000000 */
[----:B------:R-:W-:Y:S01]  /*0250*/  FADD R12, R12, -R16 ;  /* 0x800000100c0c7221 */ /* 0x000fe20000000000 */
[----:B0-----:R-:W-:-:S04]  /*0260*/  FSETP.GT.AND P6, PT, R24, 8.50705917302346158658e+37, PT ;  /* 0x7e8000001800780b */ /* 0x001fc80003fc4000 */
[----:B------:R-:W0:Y:S01]  /*0270*/  MUFU.SQRT R26, R23 ;  /* 0x00000017001a7308 */ /* 0x000e220000002000 */
[----:B------:R-:W-:Y:S02]  /*0280*/  FSETP.GEU.AND P2, PT, R24, 1.175494350822287508e-38, PT ;  /* 0x008000001800780b */ /* 0x000fe40003f4e000 */
[----:B------:R-:W-:Y:S02]  /*0290*/  FSEL R0, R2, 1, P6 ;  /* 0x3f80000002007808 */ /* 0x000fe40003000000 */
[----:B-1----:R-:W-:-:S03]  /*02a0*/  FSETP.GT.AND P4, PT, R25, 8.50705917302346158658e+37, PT ;  /* 0x7e8000001900780b */ /* 0x002fc60003f84000 */
[----:B------:R1:W2:Y:S01]  /*02b0*/  MUFU.SQRT R27, R21 ;  /* 0x00000015001b7308 */ /* 0x0002a20000002000 */
[C---:B------:R-:W-:Y:S02]  /*02c0*/  FSETP.GEU.AND P0, PT, R25.reuse, 1.175494350822287508e-38, PT ;  /* 0x008000001900780b */ /* 0x040fe40003f0e000 */
[----:B------:R-:W-:Y:S01]  /*02d0*/  FSEL R18, R2, 1, P4 ;  /* 0x3f80000002127808 */ /* 0x000fe20002000000 */
[----:B------:R-:W-:Y:S02]  /*02e0*/  @P6 FMUL R24, R24, 0.25 ;  /* 0x3e80000018186820 */ /* 0x000fe40000400000 */
[----:B------:R-:W-:Y:S01]  /*02f0*/  @!P2 FMUL R0, R0, 16777216 ;  /* 0x4b8000000000a820 */ /* 0x000fe20000400000 */
[----:B0-----:R-:W-:Y:S01]  /*0300*/  FSETP.GT.AND P3, PT, R26, 8.50705917302346158658e+37, PT ;  /* 0x7e8000001a00780b */ /* 0x001fe20003f64000 */
[----:B------:R-:W-:Y:S01]  /*0310*/  @!P2 FMUL R24, R24, 16777216 ;  /* 0x4b8000001818a820 */ /* 0x000fe20000400000 */
[----:B------:R-:W-:Y:S01]  /*0320*/  FSETP.GEU.AND P6, PT, R26, 1.175494350822287508e-38, PT ;  /* 0x008000001a00780b */ /* 0x000fe20003fce000 */
[----:B-1----:R-:W0:Y:S01]  /*0330*/  LDC.64 R20, c[0x0][0x238] ;  /* 0x00008e00ff147b82 */ /* 0x002e220000000a00 */
[----:B------:R-:W-:Y:S01]  /*0340*/  FSEL R19, R2, 1, P3 ;  /* 0x3f80000002137808 */ /* 0x000fe20001800000 */
[----:B------:R-:W-:Y:S01]  /*0350*/  @P4 FMUL R25, R25, 0.25 ;  /* 0x3e80000019194820 */ /* 0x000fe20000400000 */
[----:B------:R-:W1:Y:S01]  /*0360*/  MUFU.RCP R23, R24 ;  /* 0x0000001800177308 */ /* 0x000e620000001000 */
[----:B------:R-:W-:Y:S01]  /*0370*/  @!P0 FMUL R18, R18, 16777216 ;  /* 0x4b80000012128820 */ /* 0x000fe20000400000 */
[----:B--2---:R-:W-:Y:S01]  /*0380*/  FSETP.GT.AND P5, PT, R27, 8.50705917302346158658e+37, PT ;  /* 0x7e8000001b00780b */ /* 0x004fe20003fa4000 */
[----:B------:R-:W-:Y:S01]  /*0390*/  @!P0 FMUL R25, R25, 16777216 ;  /* 0x4b80000019198820 */ /* 0x000fe20000400000 */
[----:B------:R-:W-:-:S02]  /*03a0*/  FSETP.GEU.AND P1, PT, R27, 1.175494350822287508e-38, PT ;  /* 0x008000001b00780b */ /* 0x000fc40003f2e000 */
[----:B------:R-:W-:Y:S01]  /*03b0*/  FSEL R17, R2, 1, P5 ;  /* 0x3f80000002117808 */ /* 0x000fe20002800000 */
[----:B------:R-:W-:Y:S02]  /*03c0*/  @P3 FMUL R26, R26, 0.25 ;  /* 0x3e8000001a1a3820 */ /* 0x000fe40000400000 */
[----:B------:R-:W2:Y:S01]  /*03d0*/  MUFU.RCP R25, R25 ;  /* 0x0000001900197308 */ /* 0x000ea20000001000 */
[----:B------:R-:W-:Y:S01]  /*03e0*/  @!P6 FMUL R19, R19, 16777216 ;  /* 0x4b8000001313e820 */ /* 0x000fe20000400000 */
[----:B------:R-:W-:-:S04]  /*03f0*/  @!P6 FMUL R26, R26, 16777216 ;  /* 0x4b8000001a1ae820 */ /* 0x000fc80000400000 */
[----:B------:R-:W-:Y:S01]  /*0400*/  @P5 FMUL R27, R27, 0.25 ;  /* 0x3e8000001b1b5820 */ /* 0x000fe20000400000 */
[----:B-1----:R-:W-:Y:S01]  /*0410*/  FMUL R23, R23, R0 ;  /* 0x0000000017177220 */ /* 0x002fe20000400000 */
[----:B------:R-:W1:Y:S01]  /*0420*/  MUFU.RCP R26, R26 ;  /* 0x0000001a001a7308 */ /* 0x000e620000001000 */
[----:B------:R-:W-:Y:S01]  /*0430*/  @!P1 FMUL R17, R17, 16777216 ;  /* 0x4b80000011119820 */ /* 0x000fe20000400000 */
[----:B------:R-:W-:Y:S01]  /*0440*/  @!P1 FMUL R27, R27, 16777216 ;  /* 0x4b8000001b1b9820 */ /* 0x000fe20000400000 */
[----:B------:R-:W-:Y:S01]  /*0450*/  FMUL R23, R12, R23 ;  /* 0x000000170c177220 */ /* 0x000fe20000400000 */
[----:B0-----:R-:W-:-:S04]  /*0460*/  IMAD.WIDE R20, R3, 0x4, R20 ;  /* 0x0000000403147825 */ /* 0x001fc800078e0214 */
[----:B--2---:R-:W-:Y:S01]  /*0470*/  FMUL R25, R25, R18 ;  /* 0x0000001219197220 */ /* 0x004fe20000400000 */
[----:B------:R-:W0:Y:S01]  /*0480*/  MUFU.RCP R22, R27 ;  /* 0x0000001b00167308 */ /* 0x000e220000001000 */
[----:B----4-:R-:W-:Y:S02]  /*0490*/  FFMA R4, R8, R23, R4 ;  /* 0x0000001708047223 */ /* 0x010fe40000000004 */
[----:B------:R-:W-:Y:S01]  /*04a0*/  FMUL R25, R14, R25 ;  /* 0x000000190e197220 */ /* 0x000fe20000400000 */
[----:B-1----:R-:W-:-:S03]  /*04b0*/  FMUL R26, R26, R19 ;  /* 0x000000131a1a7220 */ /* 0x002fc60000400000 */
[----:B------:R-:W-:Y:S01]  /*04c0*/  FFMA R6, R10, R25, R6 ;  /* 0x000000190a067223 */ /* 0x000fe20000000006 */
[----:B------:R-:W-:Y:S01]  /*04d0*/  FMUL R26, R15, R26 ;  /* 0x0000001a0f1a7220 */ /* 0x000fe20000400000 */
[----:B0-----:R-:W-:-:S03]  /*04e0*/  FMUL R22, R22, R17 ;  /* 0x0000001116167220 */ /* 0x001fc60000400000 */
[----:B------:R-:W-:Y:S01]  /*04f0*/  FFMA R7, R11, R26, R7 ;  /* 0x0000001a0b077223 */ /* 0x000fe20000000007 */
[----:B------:R-:W-:-:S04]  /*0500*/  FMUL R22, R13, R22 ;  /* 0x000000160d167220 */ /* 0x000fc80000400000 */
[----:B------:R-:W-:-:S05]  /*0510*/  FFMA R5, R9, R22, R5 ;  /* 0x0000001609057223 */ /* 0x000fca0000000005 */
[----:B------:R-:W-:Y:S01]  /*0520*/  STG.E.128 desc[UR4][R20.64], R4 ;  /* 0x0000000414007986 */ /* 0x000fe2000c101d04 */
[----:B------:R-:W-:Y:S05]  /*0530*/  EXIT ;  /* 0x000000000000794d */ /* 0x000fea0003800000 */
.L_x_0:
[----:B------:R-:W-:-:S00]  /*0540*/  BRA `(.L_x_0) ;  /* 0xfffffffc00fc7947 */ /* 0x000fc0000383ffff */
[----:B------:R-:W-:-:S00]  /*0550*/  NOP ;  /* 0x0000000000007918 */ /* 0x000fc00000000000 */
        /* <DEDUP_REMOVED lines=10> */
.L_x_1:


//--------------------- .nv.global.init           --------------------------
	.section	.nv.global.init,"aw",@progbits
.nv.global.init:
	.type		_$_str,@object
	.size		_$_str,(_$_str_$_2 - _$_str)
_$_str:
        /*0000*/ 	.byte	0x5f, 0x5f, 0x43, 0x55, 0x44, 0x41, 0x5f, 0x46, 0x54, 0x5a, 0x00
	.type		_$_str_$_2,@object
	.size		_$_str_$_2,(.L_1 - _$_str_$_2)
_$_str_$_2:
        /*000b*/ 	.byte	0x5f, 0x5f, 0x43, 0x55, 0x44, 0x41, 0x5f, 0x50, 0x52, 0x45, 0x43, 0x5f, 0x53, 0x51, 0x52, 0x54
        /*001b*/ 	.byte	0x00
.L_1:


//--------------------- .nv.constant0.triton_poi_fused__native_batch_norm_legit_no_training_28 --------------------------
	.section	.nv.constant0.triton_poi_fused__native_batch_norm_legit_no_training_28,"a",@progbits
	.sectionflags	@""
	.align	4
.nv.constant0.triton_poi_fused__native_batch_norm_legit_no_training_28:
	.zero		580
